//
// Generated by NVIDIA NVVM Compiler
//
// Compiler Build ID: CL-36424714
// Cuda compilation tools, release 13.0, V13.0.88
// Based on NVVM 20.0.0
//

.version 9.0
.target sm_100
.address_size 64

	// .globl	_Z6_llmaxPxxx

.visible .entry _Z6_llmaxPxxx(
	.param .u64 .ptr .align 1 _Z6_llmaxPxxx_param_0,
	.param .u64 _Z6_llmaxPxxx_param_1,
	.param .u64 _Z6_llmaxPxxx_param_2
)
{
	.reg .b64 	%rd<6>;

	ld.param.u64 	%rd1, [_Z6_llmaxPxxx_param_0];
	ld.param.u64 	%rd2, [_Z6_llmaxPxxx_param_1];
	ld.param.u64 	%rd3, [_Z6_llmaxPxxx_param_2];
	cvta.to.global.u64 	%rd4, %rd1;
	max.s64 	%rd5, %rd2, %rd3;
	st.global.u64 	[%rd4], %rd5;
	ret;

}
	// .globl	_Z6_llminPxxx
.visible .entry _Z6_llminPxxx(
	.param .u64 .ptr .align 1 _Z6_llminPxxx_param_0,
	.param .u64 _Z6_llminPxxx_param_1,
	.param .u64 _Z6_llminPxxx_param_2
)
{
	.reg .b64 	%rd<6>;

	ld.param.u64 	%rd1, [_Z6_llminPxxx_param_0];
	ld.param.u64 	%rd2, [_Z6_llminPxxx_param_1];
	ld.param.u64 	%rd3, [_Z6_llminPxxx_param_2];
	cvta.to.global.u64 	%rd4, %rd1;
	min.s64 	%rd5, %rd2, %rd3;
	st.global.u64 	[%rd4], %rd5;
	ret;

}
	// .globl	_Z7_ullmaxPyyy
.visible .entry _Z7_ullmaxPyyy(
	.param .u64 .ptr .align 1 _Z7_ullmaxPyyy_param_0,
	.param .u64 _Z7_ullmaxPyyy_param_1,
	.param .u64 _Z7_ullmaxPyyy_param_2
)
{
	.reg .b64 	%rd<6>;

	ld.param.u64 	%rd1, [_Z7_ullmaxPyyy_param_0];
	ld.param.u64 	%rd2, [_Z7_ullmaxPyyy_param_1];
	ld.param.u64 	%rd3, [_Z7_ullmaxPyyy_param_2];
	cvta.to.global.u64 	%rd4, %rd1;
	max.u64 	%rd5, %rd2, %rd3;
	st.global.u64 	[%rd4], %rd5;
	ret;

}
	// .globl	_Z7_ullminPyyy
.visible .entry _Z7_ullminPyyy(
	.param .u64 .ptr .align 1 _Z7_ullminPyyy_param_0,
	.param .u64 _Z7_ullminPyyy_param_1,
	.param .u64 _Z7_ullminPyyy_param_2
)
{
	.reg .b64 	%rd<6>;

	ld.param.u64 	%rd1, [_Z7_ullminPyyy_param_0];
	ld.param.u64 	%rd2, [_Z7_ullminPyyy_param_1];
	ld.param.u64 	%rd3, [_Z7_ullminPyyy_param_2];
	cvta.to.global.u64 	%rd4, %rd1;
	min.u64 	%rd5, %rd2, %rd3;
	st.global.u64 	[%rd4], %rd5;
	ret;

}
	// .globl	_Z5_umaxPjjj
.visible .entry _Z5_umaxPjjj(
	.param .u64 .ptr .align 1 _Z5_umaxPjjj_param_0,
	.param .u32 _Z5_umaxPjjj_param_1,
	.param .u32 _Z5_umaxPjjj_param_2
)
{
	.reg .b32 	%r<4>;
	.reg .b64 	%rd<3>;

	ld.param.u64 	%rd1, [_Z5_umaxPjjj_param_0];
	ld.param.u32 	%r1, [_Z5_umaxPjjj_param_1];
	ld.param.u32 	%r2, [_Z5_umaxPjjj_param_2];
	cvta.to.global.u64 	%rd2, %rd1;
	max.u32 	%r3, %r1, %r2;
	st.global.u32 	[%rd2], %r3;
	ret;

}
	// .globl	_Z5_uminPjjj
.visible .entry _Z5_uminPjjj(
	.param .u64 .ptr .align 1 _Z5_uminPjjj_param_0,
	.param .u32 _Z5_uminPjjj_param_1,
	.param .u32 _Z5_uminPjjj_param_2
)
{
	.reg .b32 	%r<4>;
	.reg .b64 	%rd<3>;

	ld.param.u64 	%rd1, [_Z5_uminPjjj_param_0];
	ld.param.u32 	%r1, [_Z5_uminPjjj_param_1];
	ld.param.u32 	%r2, [_Z5_uminPjjj_param_2];
	cvta.to.global.u64 	%rd2, %rd1;
	min.u32 	%r3, %r1, %r2;
	st.global.u32 	[%rd2], %r3;
	ret;

}


// ===== COMPILED SASS (sm_100) =====

	.target	sm_100

	.elftype	@"ET_EXEC"


//--------------------- .note.nv.tkinfo           --------------------------
	.section	.note.nv.tkinfo,"",@"SHT_NOTE"
	.sectionflags	@"SHF_NOTE_NV_TKINFO"
	.tkinfo
        /*0018*/ 	.word	0x00000002
        /*0030*/ 	.string	""
        /*0030*/ 	.string	"ptxas"
        /*0030*/ 	.string	"Cuda compilation tools, release 13.0, V13.0.88"
        /*0030*/ 	.string	"Build cuda_13.0.r13.0/compiler.36424714_0"
        /*0030*/ 	.string	"-arch sm_100 -m 64 "



//--------------------- .note.nv.cuinfo           --------------------------
	.section	.note.nv.cuinfo,"",@"SHT_NOTE"
	.sectionflags	@"SHF_NOTE_NV_CUINFO"
        /*0018*/ 	.short	0x0002
        /*001a*/ 	.short	0x0064
        /*001c*/ 	.short	0x0082
	.zero		2


//--------------------- .nv.info                  --------------------------
	.section	.nv.info,"",@"SHT_CUDA_INFO"
	.align	4


	//----- nvinfo : EIATTR_REGCOUNT
	.align		4
        /*0000*/ 	.byte	0x04, 0x2f
        /*0002*/ 	.short	(.L_1 - .L_0)
	.align		4
.L_0:
        /*0004*/ 	.word	index@(_Z6_llmaxPxxx)
        /*0008*/ 	.word	0x00000008


	//----- nvinfo : EIATTR_FRAME_SIZE
	.align		4
.L_1:
        /*000c*/ 	.byte	0x04, 0x11
        /*000e*/ 	.short	(.L_3 - .L_2)
	.align		4
.L_2:
        /*0010*/ 	.word	index@(_Z6_llmaxPxxx)
        /*0014*/ 	.word	0x00000000


	//----- nvinfo : EIATTR_REGCOUNT
	.align		4
.L_3:
        /*0018*/ 	.byte	0x04, 0x2f
        /*001a*/ 	.short	(.L_5 - .L_4)
	.align		4
.L_4:
        /*001c*/ 	.word	index@(_Z6_llminPxxx)
        /*0020*/ 	.word	0x00000008


	//----- nvinfo : EIATTR_FRAME_SIZE
	.align		4
.L_5:
        /*0024*/ 	.byte	0x04, 0x11
        /*0026*/ 	.short	(.L_7 - .L_6)
	.align		4
.L_6:
        /*0028*/ 	.word	index@(_Z6_llminPxxx)
        /*002c*/ 	.word	0x00000000


	//----- nvinfo : EIATTR_REGCOUNT
	.align		4
.L_7:
        /*0030*/ 	.byte	0x04, 0x2f
        /*0032*/ 	.short	(.L_9 - .L_8)
	.align		4
.L_8:
        /*0034*/ 	.word	index@(_Z7_ullmaxPyyy)
        /*0038*/ 	.word	0x00000008


	//----- nvinfo : EIATTR_FRAME_SIZE
	.align		4
.L_9:
        /*003c*/ 	.byte	0x04, 0x11
        /*003e*/ 	.short	(.L_11 - .L_10)
	.align		4
.L_10:
        /*0040*/ 	.word	index@(_Z7_ullmaxPyyy)
        /*0044*/ 	.word	0x00000000


	//----- nvinfo : EIATTR_REGCOUNT
	.align		4
.L_11:
        /*0048*/ 	.byte	0x04, 0x2f
        /*004a*/ 	.short	(.L_13 - .L_12)
	.align		4
.L_12:
        /*004c*/ 	.word	index@(_Z7_ullminPyyy)
        /*0050*/ 	.word	0x00000008


	//----- nvinfo : EIATTR_FRAME_SIZE
	.align		4
.L_13:
        /*0054*/ 	.byte	0x04, 0x11
        /*0056*/ 	.short	(.L_15 - .L_14)
	.align		4
.L_14:
        /*0058*/ 	.word	index@(_Z7_ullminPyyy)
        /*005c*/ 	.word	0x00000000


	//----- nvinfo : EIATTR_REGCOUNT
	.align		4
.L_15:
        /*0060*/ 	.byte	0x04, 0x2f
        /*0062*/ 	.short	(.L_17 - .L_16)
	.align		4
.L_16:
        /*0064*/ 	.word	index@(_Z5_umaxPjjj)
        /*0068*/ 	.word	0x00000008


	//----- nvinfo : EIATTR_FRAME_SIZE
	.align		4
.L_17:
        /*006c*/ 	.byte	0x04, 0x11
        /*006e*/ 	.short	(.L_19 - .L_18)
	.align		4
.L_18:
        /*0070*/ 	.word	index@(_Z5_umaxPjjj)
        /*0074*/ 	.word	0x00000000


	//----- nvinfo : EIATTR_REGCOUNT
	.align		4
.L_19:
        /*0078*/ 	.byte	0x04, 0x2f
        /*007a*/ 	.short	(.L_21 - .L_20)
	.align		4
.L_20:
        /*007c*/ 	.word	index@(_Z5_uminPjjj)
        /*0080*/ 	.word	0x00000008


	//----- nvinfo : EIATTR_FRAME_SIZE
	.align		4
.L_21:
        /*0084*/ 	.byte	0x04, 0x11
        /*0086*/ 	.short	(.L_23 - .L_22)
	.align		4
.L_22:
        /*0088*/ 	.word	index@(_Z5_uminPjjj)
        /*008c*/ 	.word	0x00000000


	//----- nvinfo : EIATTR_MIN_STACK_SIZE
	.align		4
.L_23:
        /*0090*/ 	.byte	0x04, 0x12
        /*0092*/ 	.short	(.L_25 - .L_24)
	.align		4
.L_24:
        /*0094*/ 	.word	index@(_Z5_uminPjjj)
        /*0098*/ 	.word	0x00000000


	//----- nvinfo : EIATTR_MIN_STACK_SIZE
	.align		4
.L_25:
        /*009c*/ 	.byte	0x04, 0x12
        /*009e*/ 	.short	(.L_27 - .L_26)
	.align		4
.L_26:
        /*00a0*/ 	.word	index@(_Z5_umaxPjjj)
        /*00a4*/ 	.word	0x00000000


	//----- nvinfo : EIATTR_MIN_STACK_SIZE
	.align		4
.L_27:
        /*00a8*/ 	.byte	0x04, 0x12
        /*00aa*/ 	.short	(.L_29 - .L_28)
	.align		4
.L_28:
        /*00ac*/ 	.word	index@(_Z7_ullminPyyy)
        /*00b0*/ 	.word	0x00000000


	//----- nvinfo : EIATTR_MIN_STACK_SIZE
	.align		4
.L_29:
        /*00b4*/ 	.byte	0x04, 0x12
        /*00b6*/ 	.short	(.L_31 - .L_30)
	.align		4
.L_30:
        /*00b8*/ 	.word	index@(_Z7_ullmaxPyyy)
        /*00bc*/ 	.word	0x00000000


	//----- nvinfo : EIATTR_MIN_STACK_SIZE
	.align		4
.L_31:
        /*00c0*/ 	.byte	0x04, 0x12
        /*00c2*/ 	.short	(.L_33 - .L_32)
	.align		4
.L_32:
        /*00c4*/ 	.word	index@(_Z6_llminPxxx)
        /*00c8*/ 	.word	0x00000000


	//----- nvinfo : EIATTR_MIN_STACK_SIZE
	.align		4
.L_33:
        /*00cc*/ 	.byte	0x04, 0x12
        /*00ce*/ 	.short	(.L_35 - .L_34)
	.align		4
.L_34:
        /*00d0*/ 	.word	index@(_Z6_llmaxPxxx)
        /*00d4*/ 	.word	0x00000000
.L_35:


//--------------------- .nv.compat                --------------------------
	.section	.nv.compat,"",@"SHT_CUDA_COMPAT_INFO"
	.align	4
        /*0000*/ 	.byte	0x02, 0x09, 0x00, 0x00, 0x02, 0x02, 0x01, 0x00, 0x02, 0x05, 0x05, 0x00, 0x03, 0x07, 0x01, 0x01
        /*0010*/ 	.byte	0x02, 0x03, 0x00, 0x00, 0x02, 0x06, 0x01, 0x00, 0x04, 0x0b, 0x08, 0x00, 0x09, 0x00, 0x00, 0x00
        /*0020*/ 	.byte	0x00, 0x00, 0x00, 0x00


//--------------------- .nv.info._Z5_uminPjjj     --------------------------
	.section	.nv.info._Z5_uminPjjj,"",@"SHT_CUDA_INFO"
	.sectionflags	@""
	.align	4


	//----- nvinfo : EIATTR_CUDA_API_VERSION
	.align		4
        /*0000*/ 	.byte	0x04, 0x37
        /*0002*/ 	.short	(.L_37 - .L_36)
.L_36:
        /*0004*/ 	.word	0x00000082


	//----- nvinfo : EIATTR_KPARAM_INFO
	.align		4
.L_37:
        /*0008*/ 	.byte	0x04, 0x17
        /*000a*/ 	.short	(.L_39 - .L_38)
.L_38:
        /*000c*/ 	.word	0x00000000
        /*0010*/ 	.short	0x0002
        /*0012*/ 	.short	0x000c
        /*0014*/ 	.byte	0x00, 0xf0, 0x11, 0x00


	//----- nvinfo : EIATTR_KPARAM_INFO
	.align		4
.L_39:
        /*0018*/ 	.byte	0x04, 0x17
        /*001a*/ 	.short	(.L_41 - .L_40)
.L_40:
        /*001c*/ 	.word	0x00000000
        /*0020*/ 	.short	0x0001
        /*0022*/ 	.short	0x0008
        /*0024*/ 	.byte	0x00, 0xf0, 0x11, 0x00


	//----- nvinfo : EIATTR_KPARAM_INFO
	.align		4
.L_41:
        /*0028*/ 	.byte	0x04, 0x17
        /*002a*/ 	.short	(.L_43 - .L_42)
.L_42:
        /*002c*/ 	.word	0x00000000
        /*0030*/ 	.short	0x0000
        /*0032*/ 	.short	0x0000
        /*0034*/ 	.byte	0x00, 0xf5, 0x21, 0x00


	//----- nvinfo : EIATTR_SPARSE_MMA_MASK
	.align		4
.L_43:
        /*0038*/ 	.byte	0x03, 0x50
        /*003a*/ 	.short	0x0000


	//----- nvinfo : EIATTR_MAXREG_COUNT
	.align		4
        /*003c*/ 	.byte	0x03, 0x1b
        /*003e*/ 	.short	0x00ff


	//----- nvinfo : EIATTR_MERCURY_ISA_VERSION
	.align		4
        /*0040*/ 	.byte	0x03, 0x5f
        /*0042*/ 	.short	0x0101


	//----- nvinfo : EIATTR_VRC_CTA_INIT_COUNT
	.align		4
        /*0044*/ 	.byte	0x02, 0x4a
	.zero		1
	.zero		1


	//----- nvinfo : EIATTR_EXIT_INSTR_OFFSETS
	.align		4
        /*0048*/ 	.byte	0x04, 0x1c
        /*004a*/ 	.short	(.L_45 - .L_44)


	//   ....[0]....
.L_44:
        /*004c*/ 	.word	0x00000060


	//----- nvinfo : EIATTR_CBANK_PARAM_SIZE
	.align		4
.L_45:
        /*0050*/ 	.byte	0x03, 0x19
        /*0052*/ 	.short	0x0010


	//----- nvinfo : EIATTR_PARAM_CBANK
	.align		4
        /*0054*/ 	.byte	0x04, 0x0a
        /*0056*/ 	.short	(.L_47 - .L_46)
	.align		4
.L_46:
        /*0058*/ 	.word	index@(.nv.constant0._Z5_uminPjjj)
        /*005c*/ 	.short	0x0380
        /*005e*/ 	.short	0x0010


	//----- nvinfo : EIATTR_SW_WAR
	.align		4
.L_47:
        /*0060*/ 	.byte	0x04, 0x36
        /*0062*/ 	.short	(.L_49 - .L_48)
.L_48:
        /*0064*/ 	.word	0x00000008
.L_49:


//--------------------- .nv.info._Z5_umaxPjjj     --------------------------
	.section	.nv.info._Z5_umaxPjjj,"",@"SHT_CUDA_INFO"
	.sectionflags	@""
	.align	4


	//----- nvinfo : EIATTR_CUDA_API_VERSION
	.align		4
        /*0000*/ 	.byte	0x04, 0x37
        /*0002*/ 	.short	(.L_51 - .L_50)
.L_50:
        /*0004*/ 	.word	0x00000082


	//----- nvinfo : EIATTR_KPARAM_INFO
	.align		4
.L_51:
        /*0008*/ 	.byte	0x04, 0x17
        /*000a*/ 	.short	(.L_53 - .L_52)
.L_52:
        /*000c*/ 	.word	0x00000000
        /*0010*/ 	.short	0x0002
        /*0012*/ 	.short	0x000c
        /*0014*/ 	.byte	0x00, 0xf0, 0x11, 0x00


	//----- nvinfo : EIATTR_KPARAM_INFO
	.align		4
.L_53:
        /*0018*/ 	.byte	0x04, 0x17
        /*001a*/ 	.short	(.L_55 - .L_54)
.L_54:
        /*001c*/ 	.word	0x00000000
        /*0020*/ 	.short	0x0001
        /*0022*/ 	.short	0x0008
        /*0024*/ 	.byte	0x00, 0xf0, 0x11, 0x00


	//----- nvinfo : EIATTR_KPARAM_INFO
	.align		4
.L_55:
        /*0028*/ 	.byte	0x04, 0x17
        /*002a*/ 	.short	(.L_57 - .L_56)
.L_56:
        /*002c*/ 	.word	0x00000000
        /*0030*/ 	.short	0x0000
        /*0032*/ 	.short	0x0000
        /*0034*/ 	.byte	0x00, 0xf5, 0x21, 0x00


	//----- nvinfo : EIATTR_SPARSE_MMA_MASK
	.align		4
.L_57:
        /*0038*/ 	.byte	0x03, 0x50
        /*003a*/ 	.short	0x0000


	//----- nvinfo : EIATTR_MAXREG_COUNT
	.align		4
        /*003c*/ 	.byte	0x03, 0x1b
        /*003e*/ 	.short	0x00ff


	//----- nvinfo : EIATTR_MERCURY_ISA_VERSION
	.align		4
        /*0040*/ 	.byte	0x03, 0x5f
        /*0042*/ 	.short	0x0101


	//----- nvinfo : EIATTR_VRC_CTA_INIT_COUNT
	.align		4
        /*0044*/ 	.byte	0x02, 0x4a
	.zero		1
	.zero		1


	//----- nvinfo : EIATTR_EXIT_INSTR_OFFSETS
	.align		4
        /*0048*/ 	.byte	0x04, 0x1c
        /*004a*/ 	.short	(.L_59 - .L_58)


	//   ....[0]....
.L_58:
        /*004c*/ 	.word	0x00000060


	//----- nvinfo : EIATTR_CBANK_PARAM_SIZE
	.align		4
.L_59:
        /*0050*/ 	.byte	0x03, 0x19
        /*0052*/ 	.short	0x0010


	//----- nvinfo : EIATTR_PARAM_CBANK
	.align		4
        /*0054*/ 	.byte	0x04, 0x0a
        /*0056*/ 	.short	(.L_61 - .L_60)
	.align		4
.L_60:
        /*0058*/ 	.word	index@(.nv.constant0._Z5_umaxPjjj)
        /*005c*/ 	.short	0x0380
        /*005e*/ 	.short	0x0010


	//----- nvinfo : EIATTR_SW_WAR
	.align		4
.L_61:
        /*0060*/ 	.byte	0x04, 0x36
        /*0062*/ 	.short	(.L_63 - .L_62)
.L_62:
        /*0064*/ 	.word	0x00000008
.L_63:


//--------------------- .nv.info._Z7_ullminPyyy   --------------------------
	.section	.nv.info._Z7_ullminPyyy,"",@"SHT_CUDA_INFO"
	.sectionflags	@""
	.align	4


	//----- nvinfo : EIATTR_CUDA_API_VERSION
	.align		4
        /*0000*/ 	.byte	0x04, 0x37
        /*0002*/ 	.short	(.L_65 - .L_64)
.L_64:
        /*0004*/ 	.word	0x00000082


	//----- nvinfo : EIATTR_KPARAM_INFO
	.align		4
.L_65:
        /*0008*/ 	.byte	0x04, 0x17
        /*000a*/ 	.short	(.L_67 - .L_66)
.L_66:
        /*000c*/ 	.word	0x00000000
        /*0010*/ 	.short	0x0002
        /*0012*/ 	.short	0x0010
        /*0014*/ 	.byte	0x00, 0xf0, 0x21, 0x00


	//----- nvinfo : EIATTR_KPARAM_INFO
	.align		4
.L_67:
        /*0018*/ 	.byte	0x04, 0x17
        /*001a*/ 	.short	(.L_69 - .L_68)
.L_68:
        /*001c*/ 	.word	0x00000000
        /*0020*/ 	.short	0x0001
        /*0022*/ 	.short	0x0008
        /*0024*/ 	.byte	0x00, 0xf0, 0x21, 0x00


	//----- nvinfo : EIATTR_KPARAM_INFO
	.align		4
.L_69:
        /*0028*/ 	.byte	0x04, 0x17
        /*002a*/ 	.short	(.L_71 - .L_70)
.L_70:
        /*002c*/ 	.word	0x00000000
        /*0030*/ 	.short	0x0000
        /*0032*/ 	.short	0x0000
        /*0034*/ 	.byte	0x00, 0xf5, 0x21, 0x00


	//----- nvinfo : EIATTR_SPARSE_MMA_MASK
	.align		4
.L_71:
        /*0038*/ 	.byte	0x03, 0x50
        /*003a*/ 	.short	0x0000


	//----- nvinfo : EIATTR_MAXREG_COUNT
	.align		4
        /*003c*/ 	.byte	0x03, 0x1b
        /*003e*/ 	.short	0x00ff


	//----- nvinfo : EIATTR_MERCURY_ISA_VERSION
	.align		4
        /*0040*/ 	.byte	0x03, 0x5f
        /*0042*/ 	.short	0x0101


	//----- nvinfo : EIATTR_VRC_CTA_INIT_COUNT
	.align		4
        /*0044*/ 	.byte	0x02, 0x4a
	.zero		1
	.zero		1


	//----- nvinfo : EIATTR_EXIT_INSTR_OFFSETS
	.align		4
        /*0048*/ 	.byte	0x04, 0x1c
        /*004a*/ 	.short	(.L_73 - .L_72)


	//   ....[0]....
.L_72:
        /*004c*/ 	.word	0x000000c0


	//----- nvinfo : EIATTR_CBANK_PARAM_SIZE
	.align		4
.L_73:
        /*0050*/ 	.byte	0x03, 0x19
        /*0052*/ 	.short	0x0018


	//----- nvinfo : EIATTR_PARAM_CBANK
	.align		4
        /*0054*/ 	.byte	0x04, 0x0a
        /*0056*/ 	.short	(.L_75 - .L_74)
	.align		4
.L_74:
        /*0058*/ 	.word	index@(.nv.constant0._Z7_ullminPyyy)
        /*005c*/ 	.short	0x0380
        /*005e*/ 	.short	0x0018


	//----- nvinfo : EIATTR_SW_WAR
	.align		4
.L_75:
        /*0060*/ 	.byte	0x04, 0x36
        /*0062*/ 	.short	(.L_77 - .L_76)
.L_76:
        /*0064*/ 	.word	0x00000008
.L_77:


//--------------------- .nv.info._Z7_ullmaxPyyy   --------------------------
	.section	.nv.info._Z7_ullmaxPyyy,"",@"SHT_CUDA_INFO"
	.sectionflags	@""
	.align	4


	//----- nvinfo : EIATTR_CUDA_API_VERSION
	.align		4
        /*0000*/ 	.byte	0x04, 0x37
        /*0002*/ 	.short	(.L_79 - .L_78)
.L_78:
        /*0004*/ 	.word	0x00000082


	//----- nvinfo : EIATTR_KPARAM_INFO
	.align		4
.L_79:
        /*0008*/ 	.byte	0x04, 0x17
        /*000a*/ 	.short	(.L_81 - .L_80)
.L_80:
        /*000c*/ 	.word	0x00000000
        /*0010*/ 	.short	0x0002
        /*0012*/ 	.short	0x0010
        /*0014*/ 	.byte	0x00, 0xf0, 0x21, 0x00


	//----- nvinfo : EIATTR_KPARAM_INFO
	.align		4
.L_81:
        /*0018*/ 	.byte	0x04, 0x17
        /*001a*/ 	.short	(.L_83 - .L_82)
.L_82:
        /*001c*/ 	.word	0x00000000
        /*0020*/ 	.short	0x0001
        /*0022*/ 	.short	0x0008
        /*0024*/ 	.byte	0x00, 0xf0, 0x21, 0x00


	//----- nvinfo : EIATTR_KPARAM_INFO
	.align		4
.L_83:
        /*0028*/ 	.byte	0x04, 0x17
        /*002a*/ 	.short	(.L_85 - .L_84)
.L_84:
        /*002c*/ 	.word	0x00000000
        /*0030*/ 	.short	0x0000
        /*0032*/ 	.short	0x0000
        /*0034*/ 	.byte	0x00, 0xf5, 0x21, 0x00


	//----- nvinfo : EIATTR_SPARSE_MMA_MASK
	.align		4
.L_85:
        /*0038*/ 	.byte	0x03, 0x50
        /*003a*/ 	.short	0x0000


	//----- nvinfo : EIATTR_MAXREG_COUNT
	.align		4
        /*003c*/ 	.byte	0x03, 0x1b
        /*003e*/ 	.short	0x00ff


	//----- nvinfo : EIATTR_MERCURY_ISA_VERSION
	.align		4
        /*0040*/ 	.byte	0x03, 0x5f
        /*0042*/ 	.short	0x0101


	//----- nvinfo : EIATTR_VRC_CTA_INIT_COUNT
	.align		4
        /*0044*/ 	.byte	0x02, 0x4a
	.zero		1
	.zero		1


	//----- nvinfo : EIATTR_EXIT_INSTR_OFFSETS
	.align		4
        /*0048*/ 	.byte	0x04, 0x1c
        /*004a*/ 	.short	(.L_87 - .L_86)


	//   ....[0]....
.L_86:
        /*004c*/ 	.word	0x000000c0


	//----- nvinfo : EIATTR_CBANK_PARAM_SIZE
	.align		4
.L_87:
        /*0050*/ 	.byte	0x03, 0x19
        /*0052*/ 	.short	0x0018


	//----- nvinfo : EIATTR_PARAM_CBANK
	.align		4
        /*0054*/ 	.byte	0x04, 0x0a
        /*0056*/ 	.short	(.L_89 - .L_88)
	.align		4
.L_88:
        /*0058*/ 	.word	index@(.nv.constant0._Z7_ullmaxPyyy)
        /*005c*/ 	.short	0x0380
        /*005e*/ 	.short	0x0018


	//----- nvinfo : EIATTR_SW_WAR
	.align		4
.L_89:
        /*0060*/ 	.byte	0x04, 0x36
        /*0062*/ 	.short	(.L_91 - .L_90)
.L_90:
        /*0064*/ 	.word	0x00000008
.L_91:


//--------------------- .nv.info._Z6_llminPxxx    --------------------------
	.section	.nv.info._Z6_llminPxxx,"",@"SHT_CUDA_INFO"
	.sectionflags	@""
	.align	4


	//----- nvinfo : EIATTR_CUDA_API_VERSION
	.align		4
        /*0000*/ 	.byte	0x04, 0x37
        /*0002*/ 	.short	(.L_93 - .L_92)
.L_92:
        /*0004*/ 	.word	0x00000082


	//----- nvinfo : EIATTR_KPARAM_INFO
	.align		4
.L_93:
        /*0008*/ 	.byte	0x04, 0x17
        /*000a*/ 	.short	(.L_95 - .L_94)
.L_94:
        /*000c*/ 	.word	0x00000000
        /*0010*/ 	.short	0x0002
        /*0012*/ 	.short	0x0010
        /*0014*/ 	.byte	0x00, 0xf0, 0x21, 0x00


	//----- nvinfo : EIATTR_KPARAM_INFO
	.align		4
.L_95:
        /*0018*/ 	.byte	0x04, 0x17
        /*001a*/ 	.short	(.L_97 - .L_96)
.L_96:
        /*001c*/ 	.word	0x00000000
        /*0020*/ 	.short	0x0001
        /*0022*/ 	.short	0x0008
        /*0024*/ 	.byte	0x00, 0xf0, 0x21, 0x00


	//----- nvinfo : EIATTR_KPARAM_INFO
	.align		4
.L_97:
        /*0028*/ 	.byte	0x04, 0x17
        /*002a*/ 	.short	(.L_99 - .L_98)
.L_98:
        /*002c*/ 	.word	0x00000000
        /*0030*/ 	.short	0x0000
        /*0032*/ 	.short	0x0000
        /*0034*/ 	.byte	0x00, 0xf5, 0x21, 0x00


	//----- nvinfo : EIATTR_SPARSE_MMA_MASK
	.align		4
.L_99:
        /*0038*/ 	.byte	0x03, 0x50
        /*003a*/ 	.short	0x0000


	//----- nvinfo : EIATTR_MAXREG_COUNT
	.align		4
        /*003c*/ 	.byte	0x03, 0x1b
        /*003e*/ 	.short	0x00ff


	//----- nvinfo : EIATTR_MERCURY_ISA_VERSION
	.align		4
        /*0040*/ 	.byte	0x03, 0x5f
        /*0042*/ 	.short	0x0101


	//----- nvinfo : EIATTR_VRC_CTA_INIT_COUNT
	.align		4
        /*0044*/ 	.byte	0x02, 0x4a
	.zero		1
	.zero		1


	//----- nvinfo : EIATTR_EXIT_INSTR_OFFSETS
	.align		4
        /*0048*/ 	.byte	0x04, 0x1c
        /*004a*/ 	.short	(.L_101 - .L_100)


	//   ....[0]....
.L_100:
        /*004c*/ 	.word	0x000000c0


	//----- nvinfo : EIATTR_CBANK_PARAM_SIZE
	.align		4
.L_101:
        /*0050*/ 	.byte	0x03, 0x19
        /*0052*/ 	.short	0x0018


	//----- nvinfo : EIATTR_PARAM_CBANK
	.align		4
        /*0054*/ 	.byte	0x04, 0x0a
        /*0056*/ 	.short	(.L_103 - .L_102)
	.align		4
.L_102:
        /*0058*/ 	.word	index@(.nv.constant0._Z6_llminPxxx)
        /*005c*/ 	.short	0x0380
        /*005e*/ 	.short	0x0018


	//----- nvinfo : EIATTR_SW_WAR
	.align		4
.L_103:
        /*0060*/ 	.byte	0x04, 0x36
        /*0062*/ 	.short	(.L_105 - .L_104)
.L_104:
        /*0064*/ 	.word	0x00000008
.L_105:


//--------------------- .nv.info._Z6_llmaxPxxx    --------------------------
	.section	.nv.info._Z6_llmaxPxxx,"",@"SHT_CUDA_INFO"
	.sectionflags	@""
	.align	4


	//----- nvinfo : EIATTR_CUDA_API_VERSION
	.align		4
        /*0000*/ 	.byte	0x04, 0x37
        /*0002*/ 	.short	(.L_107 - .L_106)
.L_106:
        /*0004*/ 	.word	0x00000082


	//----- nvinfo : EIATTR_KPARAM_INFO
	.align		4
.L_107:
        /*0008*/ 	.byte	0x04, 0x17
        /*000a*/ 	.short	(.L_109 - .L_108)
.L_108:
        /*000c*/ 	.word	0x00000000
        /*0010*/ 	.short	0x0002
        /*0012*/ 	.short	0x0010
        /*0014*/ 	.byte	0x00, 0xf0, 0x21, 0x00


	//----- nvinfo : EIATTR_KPARAM_INFO
	.align		4
.L_109:
        /*0018*/ 	.byte	0x04, 0x17
        /*001a*/ 	.short	(.L_111 - .L_110)
.L_110:
        /*001c*/ 	.word	0x00000000
        /*0020*/ 	.short	0x0001
        /*0022*/ 	.short	0x0008
        /*0024*/ 	.byte	0x00, 0xf0, 0x21, 0x00


	//----- nvinfo : EIATTR_KPARAM_INFO
	.align		4
.L_111:
        /*0028*/ 	.byte	0x04, 0x17
        /*002a*/ 	.short	(.L_113 - .L_112)
.L_112:
        /*002c*/ 	.word	0x00000000
        /*0030*/ 	.short	0x0000
        /*0032*/ 	.short	0x0000
        /*0034*/ 	.byte	0x00, 0xf5, 0x21, 0x00


	//----- nvinfo : EIATTR_SPARSE_MMA_MASK
	.align		4
.L_113:
        /*0038*/ 	.byte	0x03, 0x50
        /*003a*/ 	.short	0x0000


	//----- nvinfo : EIATTR_MAXREG_COUNT
	.align		4
        /*003c*/ 	.byte	0x03, 0x1b
        /*003e*/ 	.short	0x00ff


	//----- nvinfo : EIATTR_MERCURY_ISA_VERSION
	.align		4
        /*0040*/ 	.byte	0x03, 0x5f
        /*0042*/ 	.short	0x0101


	//----- nvinfo : EIATTR_VRC_CTA_INIT_COUNT
	.align		4
        /*0044*/ 	.byte	0x02, 0x4a
	.zero		1
	.zero		1


	//----- nvinfo : EIATTR_EXIT_INSTR_OFFSETS
	.align		4
        /*0048*/ 	.byte	0x04, 0x1c
        /*004a*/ 	.short	(.L_115 - .L_114)


	//   ....[0]....
.L_114:
        /*004c*/ 	.word	0x000000c0


	//----- nvinfo : EIATTR_CBANK_PARAM_SIZE
	.align		4
.L_115:
        /*0050*/ 	.byte	0x03, 0x19
        /*0052*/ 	.short	0x0018


	//----- nvinfo : EIATTR_PARAM_CBANK
	.align		4
        /*0054*/ 	.byte	0x04, 0x0a
        /*0056*/ 	.short	(.L_117 - .L_116)
	.align		4
.L_116:
        /*0058*/ 	.word	index@(.nv.constant0._Z6_llmaxPxxx)
        /*005c*/ 	.short	0x0380
        /*005e*/ 	.short	0x0018


	//----- nvinfo : EIATTR_SW_WAR
	.align		4
.L_117:
        /*0060*/ 	.byte	0x04, 0x36
        /*0062*/ 	.short	(.L_119 - .L_118)
.L_118:
        /*0064*/ 	.word	0x00000008
.L_119:


//--------------------- .nv.callgraph             --------------------------
	.section	.nv.callgraph,"",@"SHT_CUDA_CALLGRAPH"
	.align	4
	.sectionentsize	8
	.align		4
        /*0000*/ 	.word	0x00000000
	.align		4
        /*0004*/ 	.word	0xffffffff
	.align		4
        /*0008*/ 	.word	0x00000000
	.align		4
        /*000c*/ 	.word	0xfffffffe
	.align		4
        /*0010*/ 	.word	0x00000000
	.align		4
        /*0014*/ 	.word	0xfffffffd
	.align		4
        /*0018*/ 	.word	0x00000000
	.align		4
        /*001c*/ 	.word	0xfffffffc


//--------------------- .text._Z5_uminPjjj        --------------------------
	.section	.text._Z5_uminPjjj,"ax",@progbits
	.align	128
        .global         _Z5_uminPjjj
        .type           _Z5_uminPjjj,@function
        .size           _Z5_uminPjjj,(.L_x_6 - _Z5_uminPjjj)
        .other          _Z5_uminPjjj,@"STO_CUDA_ENTRY STV_DEFAULT"
_Z5_uminPjjj:
.text._Z5_uminPjjj:
[----:B------:R-:W-:Y:S08]  /*0000*/  LDC R1, c[0x0][0x37c] ;  /* 0x0000df00ff017b82 */ /* 0x000ff00000000800 */
[----:B------:R-:W0:Y:S01]  /*0010*/  LDC.64 R4, c[0x0][0x388] ;  /* 0x0000e200ff047b82 */ /* 0x000e220000000a00 */
[----:B------:R-:W1:Y:S07]  /*0020*/  LDCU.64 UR4, c[0x0][0x358] ;  /* 0x00006b00ff0477ac */ /* 0x000e6e0008000a00 */
[----:B------:R-:W1:Y:S01]  /*0030*/  LDC.64 R2, c[0x0][0x380] ;  /* 0x0000e000ff027b82 */ /* 0x000e620000000a00 */
[----:B0-----:R-:W-:-:S05]  /*0040*/  VIMNMX.U32 R5, PT, PT, R4, R5, PT ;  /* 0x0000000504057248 */ /* 0x001fca0003fe0000 */
[----:B-1----:R-:W-:Y:S01]  /*0050*/  STG.E desc[UR4][R2.64], R5 ;  /* 0x0000000502007986 */ /* 0x002fe2000c101904 */
[----:B------:R-:W-:Y:S05]  /*0060*/  EXIT ;  /* 0x000000000000794d */ /* 0x000fea0003800000 */
.L_x_0:
[----:B------:R-:W-:-:S00]  /*0070*/  BRA `(.L_x_0) ;  /* 0xfffffffc00fc7947 */ /* 0x000fc0000383ffff */
[----:B------:R-:W-:-:S00]  /*0080*/  NOP ;  /* 0x0000000000007918 */ /* 0x000fc00000000000 */
[----:B------:R-:W-:-:S00]  /*0090*/  NOP ;  /* 0x0000000000007918 */ /* 0x000fc00000000000 */
[----:B------:R-:W-:-:S00]  /*00a0*/  NOP ;  /* 0x0000000000007918 */ /* 0x000fc00000000000 */
[----:B------:R-:W-:-:S00]  /*00b0*/  NOP ;  /* 0x0000000000007918 */ /* 0x000fc00000000000 */
[----:B------:R-:W-:-:S00]  /*00c0*/  NOP ;  /* 0x0000000000007918 */ /* 0x000fc00000000000 */
[----:B------:R-:W-:-:S00]  /*00d0*/  NOP ;  /* 0x0000000000007918 */ /* 0x000fc00000000000 */
[----:B------:R-:W-:-:S00]  /*00e0*/  NOP ;  /* 0x0000000000007918 */ /* 0x000fc00000000000 */
[----:B------:R-:W-:-:S00]  /*00f0*/  NOP ;  /* 0x0000000000007918 */ /* 0x000fc00000000000 */
.L_x_6:


//--------------------- .text._Z5_umaxPjjj        --------------------------
	.section	.text._Z5_umaxPjjj,"ax",@progbits
	.align	128
        .global         _Z5_umaxPjjj
        .type           _Z5_umaxPjjj,@function
        .size           _Z5_umaxPjjj,(.L_x_7 - _Z5_umaxPjjj)
        .other          _Z5_umaxPjjj,@"STO_CUDA_ENTRY STV_DEFAULT"
_Z5_umaxPjjj:
.text._Z5_umaxPjjj:
[----:B------:R-:W-:Y:S08]  /*0000*/  LDC R1, c[0x0][0x37c] ;  /* 0x0000df00ff017b82 */ /* 0x000ff00000000800 */
[----:B------:R-:W0:Y:S01]  /*0010*/  LDC.64 R4, c[0x0][0x388] ;  /* 0x0000e200ff047b82 */ /* 0x000e220000000a00 */
[----:B------:R-:W1:Y:S07]  /*0020*/  LDCU.64 UR4, c[0x0][0x358] ;  /* 0x00006b00ff0477ac */ /* 0x000e6e0008000a00 */
[----:B------:R-:W1:Y:S01]  /*0030*/  LDC.64 R2, c[0x0][0x380] ;  /* 0x0000e000ff027b82 */ /* 0x000e620000000a00 */
[----:B0-----:R-:W-:-:S05]  /*0040*/  VIMNMX.U32 R5, PT, PT, R4, R5, !PT ;  /* 0x0000000504057248 */ /* 0x001fca0007fe0000 */
[----:B-1----:R-:W-:Y:S01]  /*0050*/  STG.E desc[UR4][R2.64], R5 ;  /* 0x0000000502007986 */ /* 0x002fe2000c101904 */
[----:B------:R-:W-:Y:S05]  /*0060*/  EXIT ;  /* 0x000000000000794d */ /* 0x000fea0003800000 */
.L_x_1:
        /* <DEDUP_REMOVED lines=9> */
.L_x_7:


//--------------------- .text._Z7_ullminPyyy      --------------------------
	.section	.text._Z7_ullminPyyy,"ax",@progbits
	.align	128
        .global         _Z7_ullminPyyy
        .type           _Z7_ullminPyyy,@function
        .size           _Z7_ullminPyyy,(.L_x_8 - _Z7_ullminPyyy)
        .other          _Z7_ullminPyyy,@"STO_CUDA_ENTRY STV_DEFAULT"
_Z7_ullminPyyy:
.text._Z7_ullminPyyy:
[----:B------:R-:W-:Y:S01]  /*0000*/  LDC R1, c[0x0][0x37c] ;  /* 0x0000df00ff017b82 */ /* 0x000fe20000000800 */
[----:B------:R-:W0:Y:S07]  /*0010*/  LDCU.64 UR4, c[0x0][0x388] ;  /* 0x00007100ff0477ac */ /* 0x000e2e0008000a00 */
[----:B------:R-:W1:Y:S01]  /*0020*/  LDC.64 R2, c[0x0][0x380] ;  /* 0x0000e000ff027b82 */ /* 0x000e620000000a00 */
[----:B------:R-:W0:Y:S01]  /*0030*/  LDCU.64 UR6, c[0x0][0x390] ;  /* 0x00007200ff0677ac */ /* 0x000e220008000a00 */
[----:B------:R-:W1:Y:S01]  /*0040*/  LDCU.64 UR8, c[0x0][0x358] ;  /* 0x00006b00ff0877ac */ /* 0x000e620008000a00 */
[----:B0-----:R-:W-:-:S04]  /*0050*/  UISETP.LT.U32.AND UP0, UPT, UR4, UR6, UPT ;  /* 0x000000060400728c */ /* 0x001fc8000bf01070 */
[----:B------:R-:W-:-:S04]  /*0060*/  UISETP.LT.U32.AND.EX UP0, UPT, UR5, UR7, UPT, UP0 ;  /* 0x000000070500728c */ /* 0x000fc8000bf01100 */
[----:B------:R-:W-:Y:S02]  /*0070*/  USEL UR4, UR4, UR6, UP0 ;  /* 0x0000000604047287 */ /* 0x000fe40008000000 */
[----:B------:R-:W-:-:S04]  /*0080*/  USEL UR5, UR5, UR7, UP0 ;  /* 0x0000000705057287 */ /* 0x000fc80008000000 */
[----:B------:R-:W-:Y:S02]  /*0090*/  MOV R4, UR4 ;  /* 0x0000000400047c02 */ /* 0x000fe40008000f00 */
[----:B------:R-:W-:-:S05]  /*00a0*/  MOV R5, UR5 ;  /* 0x0000000500057c02 */ /* 0x000fca0008000f00 */
[----:B-1----:R-:W-:Y:S01]  /*00b0*/  STG.E.64 desc[UR8][R2.64], R4 ;  /* 0x0000000402007986 */ /* 0x002fe2000c101b08 */
[----:B------:R-:W-:Y:S05]  /*00c0*/  EXIT ;  /* 0x000000000000794d */ /* 0x000fea0003800000 */
.L_x_2:
        /* <DEDUP_REMOVED lines=11> */
.L_x_8:


//--------------------- .text._Z7_ullmaxPyyy      --------------------------
	.section	.text._Z7_ullmaxPyyy,"ax",@progbits
	.align	128
        .global         _Z7_ullmaxPyyy
        .type           _Z7_ullmaxPyyy,@function
        .size           _Z7_ullmaxPyyy,(.L_x_9 - _Z7_ullmaxPyyy)
        .other          _Z7_ullmaxPyyy,@"STO_CUDA_ENTRY STV_DEFAULT"
_Z7_ullmaxPyyy:
.text._Z7_ullmaxPyyy:
[----:B------:R-:W-:Y:S01]  /*0000*/  LDC R1, c[0x0][0x37c] ;  /* 0x0000df00ff017b82 */ /* 0x000fe20000000800 */
[----:B------:R-:W0:Y:S07]  /*0010*/  LDCU.64 UR4, c[0x0][0x388] ;  /* 0x00007100ff0477ac */ /* 0x000e2e0008000a00 */
[----:B------:R-:W1:Y:S01]  /*0020*/  LDC.64 R2, c[0x0][0x380] ;  /* 0x0000e000ff027b82 */ /* 0x000e620000000a00 */
[----:B------:R-:W0:Y:S01]  /*0030*/  LDCU.64 UR6, c[0x0][0x390] ;  /* 0x00007200ff0677ac */ /* 0x000e220008000a00 */
[----:B------:R-:W1:Y:S01]  /*0040*/  LDCU.64 UR8, c[0x0][0x358] ;  /* 0x00006b00ff0877ac */ /* 0x000e620008000a00 */
[----:B0-----:R-:W-:-:S04]  /*0050*/  UISETP.GT.U32.AND UP0, UPT, UR4, UR6, UPT ;  /* 0x000000060400728c */ /* 0x001fc8000bf04070 */
[----:B------:R-:W-:-:S04]  /*0060*/  UISETP.GT.U32.AND.EX UP0, UPT, UR5, UR7, UPT, UP0 ;  /* 0x000000070500728c */ /* 0x000fc8000bf04100 */
[----:B------:R-:W-:Y:S02]  /*0070*/  USEL UR4, UR4, UR6, UP0 ;  /* 0x0000000604047287 */ /* 0x000fe40008000000 */
[----:B------:R-:W-:-:S04]  /*0080*/  USEL UR5, UR5, UR7, UP0 ;  /* 0x0000000705057287 */ /* 0x000fc80008000000 */
[----:B------:R-:W-:Y:S02]  /*0090*/  MOV R4, UR4 ;  /* 0x0000000400047c02 */ /* 0x000fe40008000f00 */
[----:B------:R-:W-:-:S05]  /*00a0*/  MOV R5, UR5 ;  /* 0x0000000500057c02 */ /* 0x000fca0008000f00 */
[----:B-1----:R-:W-:Y:S01]  /*00b0*/  STG.E.64 desc[UR8][R2.64], R4 ;  /* 0x0000000402007986 */ /* 0x002fe2000c101b08 */
[----:B------:R-:W-:Y:S05]  /*00c0*/  EXIT ;  /* 0x000000000000794d */ /* 0x000fea0003800000 */
.L_x_3:
        /* <DEDUP_REMOVED lines=11> */
.L_x_9:


//--------------------- .text._Z6_llminPxxx       --------------------------
	.section	.text._Z6_llminPxxx,"ax",@progbits
	.align	128
        .global         _Z6_llminPxxx
        .type           _Z6_llminPxxx,@function
        .size           _Z6_llminPxxx,(.L_x_10 - _Z6_llminPxxx)
        .other          _Z6_llminPxxx,@"STO_CUDA_ENTRY STV_DEFAULT"
_Z6_llminPxxx:
.text._Z6_llminPxxx:
[----:B------:R-:W-:Y:S01]  /*0000*/  LDC R1, c[0x0][0x37c] ;  /* 0x0000df00ff017b82 */ /* 0x000fe20000000800 */
[----:B------:R-:W0:Y:S07]  /*0010*/  LDCU.64 UR4, c[0x0][0x388] ;  /* 0x00007100ff0477ac */ /* 0x000e2e0008000a00 */
[----:B------:R-:W1:Y:S01]  /*0020*/  LDC.64 R2, c[0x0][0x380] ;  /* 0x0000e000ff027b82 */ /* 0x000e620000000a00 */
[----:B------:R-:W0:Y:S01]  /*0030*/  LDCU.64 UR6, c[0x0][0x390] ;  /* 0x00007200ff0677ac */ /* 0x000e220008000a00 */
[----:B------:R-:W1:Y:S01]  /*0040*/  LDCU.64 UR8, c[0x0][0x358] ;  /* 0x00006b00ff0877ac */ /* 0x000e620008000a00 */
[----:B0-----:R-:W-:-:S04]  /*0050*/  UISETP.LT.U32.AND UP0, UPT, UR4, UR6, UPT ;  /* 0x000000060400728c */ /* 0x001fc8000bf01070 */
[----:B------:R-:W-:-:S04]  /*0060*/  UISETP.LT.AND.EX UP0, UPT, UR5, UR7, UPT, UP0 ;  /* 0x000000070500728c */ /* 0x000fc8000bf01300 */
[----:B------:R-:W-:Y:S02]  /*0070*/  USEL UR4, UR4, UR6, UP0 ;  /* 0x0000000604047287 */ /* 0x000fe40008000000 */
[----:B------:R-:W-:-:S04]  /*0080*/  USEL UR5, UR5, UR7, UP0 ;  /* 0x0000000705057287 */ /* 0x000fc80008000000 */
[----:B------:R-:W-:Y:S02]  /*0090*/  MOV R4, UR4 ;  /* 0x0000000400047c02 */ /* 0x000fe40008000f00 */
[----:B------:R-:W-:-:S05]  /*00a0*/  MOV R5, UR5 ;  /* 0x0000000500057c02 */ /* 0x000fca0008000f00 */
[----:B-1----:R-:W-:Y:S01]  /*00b0*/  STG.E.64 desc[UR8][R2.64], R4 ;  /* 0x0000000402007986 */ /* 0x002fe2000c101b08 */
[----:B------:R-:W-:Y:S05]  /*00c0*/  EXIT ;  /* 0x000000000000794d */ /* 0x000fea0003800000 */
.L_x_4:
        /* <DEDUP_REMOVED lines=11> */
.L_x_10:


//--------------------- .text._Z6_llmaxPxxx       --------------------------
	.section	.text._Z6_llmaxPxxx,"ax",@progbits
	.align	128
        .global         _Z6_llmaxPxxx
        .type           _Z6_llmaxPxxx,@function
        .size           _Z6_llmaxPxxx,(.L_x_11 - _Z6_llmaxPxxx)
        .other          _Z6_llmaxPxxx,@"STO_CUDA_ENTRY STV_DEFAULT"
_Z6_llmaxPxxx:
.text._Z6_llmaxPxxx:
[----:B------:R-:W-:Y:S01]  /*0000*/  LDC R1, c[0x0][0x37c] ;  /* 0x0000df00ff017b82 */ /* 0x000fe20000000800 */
[----:B------:R-:W0:Y:S07]  /*0010*/  LDCU.64 UR4, c[0x0][0x388] ;  /* 0x00007100ff0477ac */ /* 0x000e2e0008000a00 */
[----:B------:R-:W1:Y:S01]  /*0020*/  LDC.64 R2, c[0x0][0x380] ;  /* 0x0000e000ff027b82 */ /* 0x000e620000000a00 */
[----:B------:R-:W0:Y:S01]  /*0030*/  LDCU.64 UR6, c[0x0][0x390] ;  /* 0x00007200ff0677ac */ /* 0x000e220008000a00 */
[----:B------:R-:W1:Y:S01]  /*0040*/  LDCU.64 UR8, c[0x0][0x358] ;  /* 0x00006b00ff0877ac */ /* 0x000e620008000a00 */
[----:B0-----:R-:W-:-:S04]  /*0050*/  UISETP.GT.U32.AND UP0, UPT, UR4, UR6, UPT ;  /* 0x000000060400728c */ /* 0x001fc8000bf04070 */
[----:B------:R-:W-:-:S04]  /*0060*/  UISETP.GT.AND.EX UP0, UPT, UR5, UR7, UPT, UP0 ;  /* 0x000000070500728c */ /* 0x000fc8000bf04300 */
[----:B------:R-:W-:Y:S02]  /*0070*/  USEL UR4, UR4, UR6, UP0 ;  /* 0x0000000604047287 */ /* 0x000fe40008000000 */
[----:B------:R-:W-:-:S04]  /*0080*/  USEL UR5, UR5, UR7, UP0 ;  /* 0x0000000705057287 */ /* 0x000fc80008000000 */
[----:B------:R-:W-:Y:S02]  /*0090*/  MOV R4, UR4 ;  /* 0x0000000400047c02 */ /* 0x000fe40008000f00 */
[----:B------:R-:W-:-:S05]  /*00a0*/  MOV R5, UR5 ;  /* 0x0000000500057c02 */ /* 0x000fca0008000f00 */
[----:B-1----:R-:W-:Y:S01]  /*00b0*/  STG.E.64 desc[UR8][R2.64], R4 ;  /* 0x0000000402007986 */ /* 0x002fe2000c101b08 */
[----:B------:R-:W-:Y:S05]  /*00c0*/  EXIT ;  /* 0x000000000000794d */ /* 0x000fea0003800000 */
.L_x_5:
        /* <DEDUP_REMOVED lines=11> */
.L_x_11:


//--------------------- .nv.shared.reserved.0     --------------------------
	.section	.nv.shared.reserved.0,"aw",@nobits
	.weak		__nv_reservedSMEM_offset_0_alias
	.size		__nv_reservedSMEM_offset_0_alias, 0, 64
	.other		__nv_reservedSMEM_offset_0_alias,@"STO_CUDA_RESERVED_SHARED STV_DEFAULT"
__nv_reservedSMEM_offset_0_alias:
	.zero		0
	.zero		64


//--------------------- .nv.constant0._Z5_uminPjjj --------------------------
	.section	.nv.constant0._Z5_uminPjjj,"a",@progbits
	.sectionflags	@""
	.align	4
.nv.constant0._Z5_uminPjjj:
	.zero		912


//--------------------- .nv.constant0._Z5_umaxPjjj --------------------------
	.section	.nv.constant0._Z5_umaxPjjj,"a",@progbits
	.sectionflags	@""
	.align	4
.nv.constant0._Z5_umaxPjjj:
	.zero		912


//--------------------- .nv.constant0._Z7_ullminPyyy --------------------------
	.section	.nv.constant0._Z7_ullminPyyy,"a",@progbits
	.sectionflags	@""
	.align	4
.nv.constant0._Z7_ullminPyyy:
	.zero		920


//--------------------- .nv.constant0._Z7_ullmaxPyyy --------------------------
	.section	.nv.constant0._Z7_ullmaxPyyy,"a",@progbits
	.sectionflags	@""
	.align	4
.nv.constant0._Z7_ullmaxPyyy:
	.zero		920


//--------------------- .nv.constant0._Z6_llminPxxx --------------------------
	.section	.nv.constant0._Z6_llminPxxx,"a",@progbits
	.sectionflags	@""
	.align	4
.nv.constant0._Z6_llminPxxx:
	.zero		920


//--------------------- .nv.constant0._Z6_llmaxPxxx --------------------------
	.section	.nv.constant0._Z6_llmaxPxxx,"a",@progbits
	.sectionflags	@""
	.align	4
.nv.constant0._Z6_llmaxPxxx:
	.zero		920


//--------------------- SYMBOLS --------------------------

	.type		.nv.reservedSmem.offset0,@object
	.size		.nv.reservedSmem.offset0,0x4
